//
// Generated by NVIDIA NVVM Compiler
//
// Compiler Build ID: CL-36424714
// Cuda compilation tools, release 13.0, V13.0.88
// Based on NVVM 20.0.0
//

.version 9.0
.target sm_100
.address_size 64

	// .globl	_Z16julia_set_kernelPhiiffi

.visible .entry _Z16julia_set_kernelPhiiffi(
	.param .u64 .ptr .align 1 _Z16julia_set_kernelPhiiffi_param_0,
	.param .u32 _Z16julia_set_kernelPhiiffi_param_1,
	.param .u32 _Z16julia_set_kernelPhiiffi_param_2,
	.param .f32 _Z16julia_set_kernelPhiiffi_param_3,
	.param .f32 _Z16julia_set_kernelPhiiffi_param_4,
	.param .u32 _Z16julia_set_kernelPhiiffi_param_5
)
{
	.reg .pred 	%p<11>;
	.reg .b16 	%rs<2>;
	.reg .b32 	%r<24>;
	.reg .b32 	%f<35>;
	.reg .b64 	%rd<7>;

	ld.param.u64 	%rd2, [_Z16julia_set_kernelPhiiffi_param_0];
	ld.param.u32 	%r7, [_Z16julia_set_kernelPhiiffi_param_1];
	ld.param.u32 	%r10, [_Z16julia_set_kernelPhiiffi_param_2];
	ld.param.f32 	%f13, [_Z16julia_set_kernelPhiiffi_param_3];
	ld.param.f32 	%f14, [_Z16julia_set_kernelPhiiffi_param_4];
	ld.param.u32 	%r9, [_Z16julia_set_kernelPhiiffi_param_5];
	cvta.to.global.u64 	%rd1, %rd2;
	mov.u32 	%r11, %ctaid.x;
	mov.u32 	%r12, %ntid.x;
	mov.u32 	%r13, %tid.x;
	mad.lo.s32 	%r1, %r11, %r12, %r13;
	mov.u32 	%r14, %ctaid.y;
	mov.u32 	%r15, %ntid.y;
	mov.u32 	%r16, %tid.y;
	mad.lo.s32 	%r17, %r14, %r15, %r16;
	setp.ge.s32 	%p1, %r1, %r7;
	setp.ge.s32 	%p2, %r17, %r10;
	or.pred  	%p3, %p1, %p2;
	@%p3 bra 	$L__BB0_7;
	cvt.rn.f32.s32 	%f15, %r1;
	cvt.rn.f32.s32 	%f16, %r7;
	mul.f32 	%f17, %f16, 0f3F000000;
	sub.f32 	%f18, %f15, %f17;
	mul.f32 	%f19, %f18, 0f40800000;
	div.rn.f32 	%f34, %f19, %f16;
	cvt.rn.f32.u32 	%f20, %r17;
	cvt.rn.f32.u32 	%f21, %r10;
	mul.f32 	%f22, %f21, 0f3F000000;
	sub.f32 	%f23, %f20, %f22;
	mul.f32 	%f24, %f23, 0f40800000;
	div.rn.f32 	%f33, %f24, %f21;
	setp.lt.s32 	%p4, %r9, 1;
	mul.f32 	%f32, %f34, %f34;
	mul.f32 	%f31, %f33, %f33;
	add.f32 	%f25, %f32, %f31;
	setp.geu.f32 	%p5, %f25, 0f40800000;
	mov.b32 	%r23, 0;
	or.pred  	%p6, %p4, %p5;
	@%p6 bra 	$L__BB0_4;
	mov.b32 	%r23, 0;
$L__BB0_3:
	sub.f32 	%f27, %f32, %f31;
	add.f32 	%f9, %f13, %f27;
	add.f32 	%f28, %f34, %f34;
	fma.rn.f32 	%f33, %f28, %f33, %f14;
	add.s32 	%r23, %r23, 1;
	setp.lt.s32 	%p7, %r23, %r9;
	mul.f32 	%f32, %f9, %f9;
	mul.f32 	%f31, %f33, %f33;
	add.f32 	%f29, %f32, %f31;
	setp.lt.f32 	%p8, %f29, 0f40800000;
	and.pred  	%p9, %p7, %p8;
	mov.f32 	%f34, %f9;
	@%p9 bra 	$L__BB0_3;
$L__BB0_4:
	mad.lo.s32 	%r6, %r7, %r17, %r1;
	setp.ne.s32 	%p10, %r23, %r9;
	@%p10 bra 	$L__BB0_6;
	cvt.s64.s32 	%rd5, %r6;
	add.s64 	%rd6, %rd1, %rd5;
	mov.b16 	%rs1, 0;
	st.global.u8 	[%rd6], %rs1;
	bra.uni 	$L__BB0_7;
$L__BB0_6:
	mul.lo.s32 	%r20, %r23, 255;
	div.s32 	%r21, %r20, %r9;
	cvt.s64.s32 	%rd3, %r6;
	add.s64 	%rd4, %rd1, %rd3;
	st.global.u8 	[%rd4], %r21;
$L__BB0_7:
	ret;

}


// ===== COMPILED SASS (sm_100) =====

	.target	sm_100

	.elftype	@"ET_EXEC"


//--------------------- .note.nv.tkinfo           --------------------------
	.section	.note.nv.tkinfo,"",@"SHT_NOTE"
	.sectionflags	@"SHF_NOTE_NV_TKINFO"
	.tkinfo
        /*0018*/ 	.word	0x00000002
        /*0030*/ 	.string	""
        /*0030*/ 	.string	"ptxas"
        /*0030*/ 	.string	"Cuda compilation tools, release 13.0, V13.0.88"
        /*0030*/ 	.string	"Build cuda_13.0.r13.0/compiler.36424714_0"
        /*0030*/ 	.string	"-arch sm_100 -m 64 "



//--------------------- .note.nv.cuinfo           --------------------------
	.section	.note.nv.cuinfo,"",@"SHT_NOTE"
	.sectionflags	@"SHF_NOTE_NV_CUINFO"
        /*0018*/ 	.short	0x0002
        /*001a*/ 	.short	0x0064
        /*001c*/ 	.short	0x0082
	.zero		2


//--------------------- .nv.info                  --------------------------
	.section	.nv.info,"",@"SHT_CUDA_INFO"
	.align	4


	//----- nvinfo : EIATTR_REGCOUNT
	.align		4
        /*0000*/ 	.byte	0x04, 0x2f
        /*0002*/ 	.short	(.L_1 - .L_0)
	.align		4
.L_0:
        /*0004*/ 	.word	index@(_Z16julia_set_kernelPhiiffi)
        /*0008*/ 	.word	0x00000011


	//----- nvinfo : EIATTR_FRAME_SIZE
	.align		4
.L_1:
        /*000c*/ 	.byte	0x04, 0x11
        /*000e*/ 	.short	(.L_3 - .L_2)
	.align		4
.L_2:
        /*0010*/ 	.word	index@($__internal_0_$__cuda_sm3x_div_rn_noftz_f32_slowpath)
        /*0014*/ 	.word	0x00000000


	//----- nvinfo : EIATTR_FRAME_SIZE
	.align		4
.L_3:
        /*0018*/ 	.byte	0x04, 0x11
        /*001a*/ 	.short	(.L_5 - .L_4)
	.align		4
.L_4:
        /*001c*/ 	.word	index@(_Z16julia_set_kernelPhiiffi)
        /*0020*/ 	.word	0x00000000


	//----- nvinfo : EIATTR_MIN_STACK_SIZE
	.align		4
.L_5:
        /*0024*/ 	.byte	0x04, 0x12
        /*0026*/ 	.short	(.L_7 - .L_6)
	.align		4
.L_6:
        /*0028*/ 	.word	index@(_Z16julia_set_kernelPhiiffi)
        /*002c*/ 	.word	0x00000000
.L_7:


//--------------------- .nv.compat                --------------------------
	.section	.nv.compat,"",@"SHT_CUDA_COMPAT_INFO"
	.align	4
        /*0000*/ 	.byte	0x02, 0x09, 0x00, 0x00, 0x02, 0x02, 0x01, 0x00, 0x02, 0x05, 0x05, 0x00, 0x03, 0x07, 0x01, 0x01
        /*0010*/ 	.byte	0x02, 0x03, 0x00, 0x00, 0x02, 0x06, 0x01, 0x00, 0x04, 0x0b, 0x08, 0x00, 0x01, 0x00, 0x00, 0x00
        /*0020*/ 	.byte	0x00, 0x00, 0x00, 0x00


//--------------------- .nv.info._Z16julia_set_kernelPhiiffi --------------------------
	.section	.nv.info._Z16julia_set_kernelPhiiffi,"",@"SHT_CUDA_INFO"
	.sectionflags	@""
	.align	4


	//----- nvinfo : EIATTR_CUDA_API_VERSION
	.align		4
        /*0000*/ 	.byte	0x04, 0x37
        /*0002*/ 	.short	(.L_9 - .L_8)
.L_8:
        /*0004*/ 	.word	0x00000082


	//----- nvinfo : EIATTR_KPARAM_INFO
	.align		4
.L_9:
        /*0008*/ 	.byte	0x04, 0x17
        /*000a*/ 	.short	(.L_11 - .L_10)
.L_10:
        /*000c*/ 	.word	0x00000000
        /*0010*/ 	.short	0x0005
        /*0012*/ 	.short	0x0018
        /*0014*/ 	.byte	0x00, 0xf0, 0x11, 0x00


	//----- nvinfo : EIATTR_KPARAM_INFO
	.align		4
.L_11:
        /*0018*/ 	.byte	0x04, 0x17
        /*001a*/ 	.short	(.L_13 - .L_12)
.L_12:
        /*001c*/ 	.word	0x00000000
        /*0020*/ 	.short	0x0004
        /*0022*/ 	.short	0x0014
        /*0024*/ 	.byte	0x00, 0xf0, 0x11, 0x00


	//----- nvinfo : EIATTR_KPARAM_INFO
	.align		4
.L_13:
        /*0028*/ 	.byte	0x04, 0x17
        /*002a*/ 	.short	(.L_15 - .L_14)
.L_14:
        /*002c*/ 	.word	0x00000000
        /*0030*/ 	.short	0x0003
        /*0032*/ 	.short	0x0010
        /*0034*/ 	.byte	0x00, 0xf0, 0x11, 0x00


	//----- nvinfo : EIATTR_KPARAM_INFO
	.align		4
.L_15:
        /*0038*/ 	.byte	0x04, 0x17
        /*003a*/ 	.short	(.L_17 - .L_16)
.L_16:
        /*003c*/ 	.word	0x00000000
        /*0040*/ 	.short	0x0002
        /*0042*/ 	.short	0x000c
        /*0044*/ 	.byte	0x00, 0xf0, 0x11, 0x00


	//----- nvinfo : EIATTR_KPARAM_INFO
	.align		4
.L_17:
        /*0048*/ 	.byte	0x04, 0x17
        /*004a*/ 	.short	(.L_19 - .L_18)
.L_18:
        /*004c*/ 	.word	0x00000000
        /*0050*/ 	.short	0x0001
        /*0052*/ 	.short	0x0008
        /*0054*/ 	.byte	0x00, 0xf0, 0x11, 0x00


	//----- nvinfo : EIATTR_KPARAM_INFO
	.align		4
.L_19:
        /*0058*/ 	.byte	0x04, 0x17
        /*005a*/ 	.short	(.L_21 - .L_20)
.L_20:
        /*005c*/ 	.word	0x00000000
        /*0060*/ 	.short	0x0000
        /*0062*/ 	.short	0x0000
        /*0064*/ 	.byte	0x00, 0xf5, 0x21, 0x00


	//----- nvinfo : EIATTR_SPARSE_MMA_MASK
	.align		4
.L_21:
        /*0068*/ 	.byte	0x03, 0x50
        /*006a*/ 	.short	0x0000


	//----- nvinfo : EIATTR_MAXREG_COUNT
	.align		4
        /*006c*/ 	.byte	0x03, 0x1b
        /*006e*/ 	.short	0x00ff


	//----- nvinfo : EIATTR_MERCURY_ISA_VERSION
	.align		4
        /*0070*/ 	.byte	0x03, 0x5f
        /*0072*/ 	.short	0x0101


	//----- nvinfo : EIATTR_VRC_CTA_INIT_COUNT
	.align		4
        /*0074*/ 	.byte	0x02, 0x4a
	.zero		1
	.zero		1


	//----- nvinfo : EIATTR_EXIT_INSTR_OFFSETS
	.align		4
        /*0078*/ 	.byte	0x04, 0x1c
        /*007a*/ 	.short	(.L_23 - .L_22)


	//   ....[0]....
.L_22:
        /*007c*/ 	.word	0x000000c0


	//   ....[1]....
        /*0080*/ 	.word	0x000004f0


	//   ....[2]....
        /*0084*/ 	.word	0x000006d0


	//----- nvinfo : EIATTR_CRS_STACK_SIZE
	.align		4
.L_23:
        /*0088*/ 	.byte	0x04, 0x1e
        /*008a*/ 	.short	(.L_25 - .L_24)
.L_24:
        /*008c*/ 	.word	0x00000000


	//----- nvinfo : EIATTR_CBANK_PARAM_SIZE
	.align		4
.L_25:
        /*0090*/ 	.byte	0x03, 0x19
        /*0092*/ 	.short	0x001c


	//----- nvinfo : EIATTR_PARAM_CBANK
	.align		4
        /*0094*/ 	.byte	0x04, 0x0a
        /*0096*/ 	.short	(.L_27 - .L_26)
	.align		4
.L_26:
        /*0098*/ 	.word	index@(.nv.constant0._Z16julia_set_kernelPhiiffi)
        /*009c*/ 	.short	0x0380
        /*009e*/ 	.short	0x001c


	//----- nvinfo : EIATTR_SW_WAR
	.align		4
.L_27:
        /*00a0*/ 	.byte	0x04, 0x36
        /*00a2*/ 	.short	(.L_29 - .L_28)
.L_28:
        /*00a4*/ 	.word	0x00000008
.L_29:


//--------------------- .nv.callgraph             --------------------------
	.section	.nv.callgraph,"",@"SHT_CUDA_CALLGRAPH"
	.align	4
	.sectionentsize	8
	.align		4
        /*0000*/ 	.word	0x00000000
	.align		4
        /*0004*/ 	.word	0xffffffff
	.align		4
        /*0008*/ 	.word	0x00000000
	.align		4
        /*000c*/ 	.word	0xfffffffe
	.align		4
        /*0010*/ 	.word	0x00000000
	.align		4
        /*0014*/ 	.word	0xfffffffd
	.align		4
        /*0018*/ 	.word	0x00000000
	.align		4
        /*001c*/ 	.word	0xfffffffc


//--------------------- .text._Z16julia_set_kernelPhiiffi --------------------------
	.section	.text._Z16julia_set_kernelPhiiffi,"ax",@progbits
	.align	128
        .global         _Z16julia_set_kernelPhiiffi
        .type           _Z16julia_set_kernelPhiiffi,@function
        .size           _Z16julia_set_kernelPhiiffi,(.L_x_19 - _Z16julia_set_kernelPhiiffi)
        .other          _Z16julia_set_kernelPhiiffi,@"STO_CUDA_ENTRY STV_DEFAULT"
_Z16julia_set_kernelPhiiffi:
.text._Z16julia_set_kernelPhiiffi:
[----:B------:R-:W-:Y:S01]  /*0000*/  LDC R1, c[0x0][0x37c] ;  /* 0x0000df00ff017b82 */ /* 0x000fe20000000800 */
[----:B------:R-:W0:Y:S07]  /*0010*/  S2R R3, SR_TID.Y ;  /* 0x0000000000037919 */ /* 0x000e2e0000002200 */
[----:B------:R-:W1:Y:S01]  /*0020*/  LDC R5, c[0x0][0x360] ;  /* 0x0000d800ff057b82 */ /* 0x000e620000000800 */
[----:B------:R-:W2:Y:S01]  /*0030*/  LDCU.64 UR6, c[0x0][0x388] ;  /* 0x00007100ff0677ac */ /* 0x000ea20008000a00 */
[----:B------:R-:W1:Y:S06]  /*0040*/  S2R R0, SR_TID.X ;  /* 0x0000000000007919 */ /* 0x000e6c0000002100 */
[----:B------:R-:W0:Y:S08]  /*0050*/  S2UR UR5, SR_CTAID.Y ;  /* 0x00000000000579c3 */ /* 0x000e300000002600 */
[----:B------:R-:W0:Y:S08]  /*0060*/  LDC R2, c[0x0][0x364] ;  /* 0x0000d900ff027b82 */ /* 0x000e300000000800 */
[----:B------:R-:W1:Y:S01]  /*0070*/  S2UR UR4, SR_CTAID.X ;  /* 0x00000000000479c3 */ /* 0x000e620000002500 */
[----:B0-----:R-:W-:-:S05]  /*0080*/  IMAD R2, R2, UR5, R3 ;  /* 0x0000000502027c24 */ /* 0x001fca000f8e0203 */
[----:B--2---:R-:W-:Y:S01]  /*0090*/  ISETP.GE.AND P0, PT, R2, UR7, PT ;  /* 0x0000000702007c0c */ /* 0x004fe2000bf06270 */
[----:B-1----:R-:W-:-:S05]  /*00a0*/  IMAD R5, R5, UR4, R0 ;  /* 0x0000000405057c24 */ /* 0x002fca000f8e0200 */
[----:B------:R-:W-:-:S13]  /*00b0*/  ISETP.GE.OR P0, PT, R5, UR6, P0 ;  /* 0x0000000605007c0c */ /* 0x000fda0008706670 */
[----:B------:R-:W-:Y:S05]  /*00c0*/  @P0 EXIT ;  /* 0x000000000000094d */ /* 0x000fea0003800000 */
[----:B------:R-:W-:Y:S01]  /*00d0*/  I2FP.F32.S32 R3, UR6 ;  /* 0x0000000600037c45 */ /* 0x000fe20008201400 */
[----:B------:R-:W-:Y:S01]  /*00e0*/  BSSY.RECONVERGENT B0, `(.L_x_0) ;  /* 0x000000f000007945 */ /* 0x000fe20003800200 */
[----:B------:R-:W-:Y:S02]  /*00f0*/  I2FP.F32.S32 R0, R5 ;  /* 0x0000000500007245 */ /* 0x000fe40000201400 */
[----:B------:R-:W0:Y:S03]  /*0100*/  MUFU.RCP R4, R3 ;  /* 0x0000000300047308 */ /* 0x000e260000001000 */
[----:B------:R-:W-:-:S04]  /*0110*/  FFMA R0, R3, -0.5, R0 ;  /* 0xbf00000003007823 */ /* 0x000fc80000000000 */
[----:B------:R-:W-:-:S04]  /*0120*/  FMUL R0, R0, 4 ;  /* 0x4080000000007820 */ /* 0x000fc80000400000 */
[----:B------:R-:W1:Y:S01]  /*0130*/  FCHK P0, R0, R3 ;  /* 0x0000000300007302 */ /* 0x000e620000000000 */
[----:B0-----:R-:W-:-:S04]  /*0140*/  FFMA R7, -R3, R4, 1 ;  /* 0x3f80000003077423 */ /* 0x001fc80000000104 */
[----:B------:R-:W-:-:S04]  /*0150*/  FFMA R7, R4, R7, R4 ;  /* 0x0000000704077223 */ /* 0x000fc80000000004 */
[----:B------:R-:W-:-:S04]  /*0160*/  FFMA R4, R0, R7, RZ ;  /* 0x0000000700047223 */ /* 0x000fc800000000ff */
[----:B------:R-:W-:-:S04]  /*0170*/  FFMA R6, -R3, R4, R0 ;  /* 0x0000000403067223 */ /* 0x000fc80000000100 */
[----:B------:R-:W-:Y:S01]  /*0180*/  FFMA R4, R7, R6, R4 ;  /* 0x0000000607047223 */ /* 0x000fe20000000004 */
[----:B-1----:R-:W-:Y:S06]  /*0190*/  @!P0 BRA `(.L_x_1) ;  /* 0x00000000000c8947 */ /* 0x002fec0003800000 */
[----:B------:R-:W-:-:S07]  /*01a0*/  MOV R6, 0x1c0 ;  /* 0x000001c000067802 */ /* 0x000fce0000000f00 */
[----:B------:R-:W-:Y:S05]  /*01b0*/  CALL.REL.NOINC `($__internal_0_$__cuda_sm3x_div_rn_noftz_f32_slowpath) ;  /* 0x0000000400487944 */ /* 0x000fea0003c00000 */
[----:B------:R-:W-:-:S07]  /*01c0*/  IMAD.MOV.U32 R4, RZ, RZ, R0 ;  /* 0x000000ffff047224 */ /* 0x000fce00078e0000 */
.L_x_1:
[----:B------:R-:W-:Y:S05]  /*01d0*/  BSYNC.RECONVERGENT B0 ;  /* 0x0000000000007941 */ /* 0x000fea0003800200 */
.L_x_0:
[----:B------:R-:W0:Y:S01]  /*01e0*/  LDCU UR4, c[0x0][0x38c] ;  /* 0x00007180ff0477ac */ /* 0x000e220008000800 */
[----:B------:R-:W-:Y:S01]  /*01f0*/  I2FP.F32.U32 R0, R2 ;  /* 0x0000000200007245 */ /* 0x000fe20000201000 */
[----:B------:R-:W-:Y:S01]  /*0200*/  BSSY.RECONVERGENT B0, `(.L_x_2) ;  /* 0x000000f000007945 */ /* 0x000fe20003800200 */
[----:B0-----:R-:W-:-:S04]  /*0210*/  I2FP.F32.U32 R3, UR4 ;  /* 0x0000000400037c45 */ /* 0x001fc80008201000 */
[----:B------:R-:W0:Y:S01]  /*0220*/  MUFU.RCP R6, R3 ;  /* 0x0000000300067308 */ /* 0x000e220000001000 */
        /* <DEDUP_REMOVED lines=12> */
.L_x_3:
[----:B------:R-:W-:Y:S05]  /*02f0*/  BSYNC.RECONVERGENT B0 ;  /* 0x0000000000007941 */ /* 0x000fea0003800200 */
.L_x_2:
[----:B------:R-:W0:Y:S01]  /*0300*/  LDC R0, c[0x0][0x398] ;  /* 0x0000e600ff007b82 */ /* 0x000e220000000800 */
[----:B------:R-:W-:Y:S01]  /*0310*/  FMUL R3, R4, R4 ;  /* 0x0000000404037220 */ /* 0x000fe20000400000 */
[----:B------:R-:W-:Y:S01]  /*0320*/  FMUL R8, R6, R6 ;  /* 0x0000000606087220 */ /* 0x000fe20000400000 */
[----:B------:R-:W1:Y:S01]  /*0330*/  LDCU.64 UR6, c[0x0][0x390] ;  /* 0x00007200ff0677ac */ /* 0x000e620008000a00 */
[----:B------:R-:W-:Y:S02]  /*0340*/  BSSY.RECONVERGENT B0, `(.L_x_4) ;  /* 0x0000012000007945 */ /* 0x000fe40003800200 */
[----:B------:R-:W-:-:S05]  /*0350*/  FADD R7, R3, R8 ;  /* 0x0000000803077221 */ /* 0x000fca0000000000 */
[----:B------:R-:W-:Y:S01]  /*0360*/  FSETP.GEU.AND P0, PT, R7, 4, PT ;  /* 0x408000000700780b */ /* 0x000fe20003f0e000 */
[----:B------:R-:W-:-:S03]  /*0370*/  IMAD.MOV.U32 R7, RZ, RZ, RZ ;  /* 0x000000ffff077224 */ /* 0x000fc600078e00ff */
[----:B0-----:R-:W-:-:S13]  /*0380*/  ISETP.LT.OR P0, PT, R0, 0x1, P0 ;  /* 0x000000010000780c */ /* 0x001fda0000701670 */
[----:B-1----:R-:W-:Y:S05]  /*0390*/  @P0 BRA `(.L_x_5) ;  /* 0x0000000000300947 */ /* 0x002fea0003800000 */
[----:B------:R-:W-:-:S07]  /*03a0*/  IMAD.MOV.U32 R7, RZ, RZ, RZ ;  /* 0x000000ffff077224 */ /* 0x000fce00078e00ff */
.L_x_6:
[----:B------:R-:W-:Y:S01]  /*03b0*/  FADD R3, -R8, R3 ;  /* 0x0000000308037221 */ /* 0x000fe20000000100 */
[----:B------:R-:W-:Y:S01]  /*03c0*/  FADD R9, R4, R4 ;  /* 0x0000000404097221 */ /* 0x000fe20000000000 */
[----:B------:R-:W-:Y:S02]  /*03d0*/  VIADD R7, R7, 0x1 ;  /* 0x0000000107077836 */ /* 0x000fe40000000000 */
[----:B------:R-:W-:Y:S01]  /*03e0*/  FADD R4, R3, UR6 ;  /* 0x0000000603047e21 */ /* 0x000fe20008000000 */
[----:B------:R-:W-:Y:S02]  /*03f0*/  FFMA R6, R9, R6, UR7 ;  /* 0x0000000709067e23 */ /* 0x000fe40008000006 */
[----:B------:R-:W-:Y:S01]  /*0400*/  ISETP.GE.AND P0, PT, R7, R0, PT ;  /* 0x000000000700720c */ /* 0x000fe20003f06270 */
[----:B------:R-:W-:Y:S01]  /*0410*/  FMUL R3, R4, R4 ;  /* 0x0000000404037220 */ /* 0x000fe20000400000 */
[----:B------:R-:W-:-:S04]  /*0420*/  FMUL R8, R6, R6 ;  /* 0x0000000606087220 */ /* 0x000fc80000400000 */
[----:B------:R-:W-:-:S05]  /*0430*/  FADD R9, R3, R8 ;  /* 0x0000000803097221 */ /* 0x000fca0000000000 */
[----:B------:R-:W-:-:S13]  /*0440*/  FSETP.LT.AND P1, PT, R9, 4, PT ;  /* 0x408000000900780b */ /* 0x000fda0003f21000 */
[----:B------:R-:W-:Y:S05]  /*0450*/  @!P0 BRA P1, `(.L_x_6) ;  /* 0xfffffffc00d48947 */ /* 0x000fea000083ffff */
.L_x_5:
[----:B------:R-:W-:Y:S05]  /*0460*/  BSYNC.RECONVERGENT B0 ;  /* 0x0000000000007941 */ /* 0x000fea0003800200 */
.L_x_4:
[----:B------:R-:W-:Y:S01]  /*0470*/  ISETP.NE.AND P0, PT, R7, R0, PT ;  /* 0x000000000700720c */ /* 0x000fe20003f05270 */
[----:B------:R-:W0:Y:S01]  /*0480*/  LDCU UR8, c[0x0][0x388] ;  /* 0x00007100ff0877ac */ /* 0x000e220008000800 */
[----:B------:R-:W1:Y:S11]  /*0490*/  LDCU.64 UR4, c[0x0][0x358] ;  /* 0x00006b00ff0477ac */ /* 0x000e760008000a00 */
[----:B------:R-:W2:Y:S01]  /*04a0*/  @!P0 LDC.64 R8, c[0x0][0x380] ;  /* 0x0000e000ff088b82 */ /* 0x000ea20000000a00 */
[----:B0-----:R-:W-:-:S05]  /*04b0*/  IMAD R5, R2, UR8, R5 ;  /* 0x0000000802057c24 */ /* 0x001fca000f8e0205 */
[----:B--2---:R-:W-:-:S04]  /*04c0*/  @!P0 IADD3 R2, P1, PT, R5, R8, RZ ;  /* 0x0000000805028210 */ /* 0x004fc80007f3e0ff */
[----:B------:R-:W-:-:S05]  /*04d0*/  @!P0 LEA.HI.X.SX32 R3, R5, R9, 0x1, P1 ;  /* 0x0000000905038211 */ /* 0x000fca00008f0eff */
[----:B-1----:R0:W-:Y:S01]  /*04e0*/  @!P0 STG.E.U8 desc[UR4][R2.64], RZ ;  /* 0x000000ff02008986 */ /* 0x0021e2000c101104 */
[----:B------:R-:W-:Y:S05]  /*04f0*/  @!P0 EXIT ;  /* 0x000000000000894d */ /* 0x000fea0003800000 */
[----:B------:R-:W-:Y:S01]  /*0500*/  IABS R9, R0 ;  /* 0x0000000000097213 */ /* 0x000fe20000000000 */
[----:B------:R-:W-:Y:S01]  /*0510*/  IMAD R7, R7, 0xff, RZ ;  /* 0x000000ff07077824 */ /* 0x000fe200078e02ff */
[----:B------:R-:W1:Y:S02]  /*0520*/  LDCU.64 UR6, c[0x0][0x380] ;  /* 0x00007000ff0677ac */ /* 0x000e640008000a00 */
[----:B------:R-:W2:Y:S08]  /*0530*/  I2F.RP R4, R9 ;  /* 0x0000000900047306 */ /* 0x000eb00000209400 */
[----:B--2---:R-:W0:Y:S02]  /*0540*/  MUFU.RCP R4, R4 ;  /* 0x0000000400047308 */ /* 0x004e240000001000 */
[----:B0-----:R-:W-:-:S06]  /*0550*/  VIADD R2, R4, 0xffffffe ;  /* 0x0ffffffe04027836 */ /* 0x001fcc0000000000 */
[----:B------:R0:W2:Y:S02]  /*0560*/  F2I.FTZ.U32.TRUNC.NTZ R3, R2 ;  /* 0x0000000200037305 */ /* 0x0000a4000021f000 */
[----:B0-----:R-:W-:Y:S02]  /*0570*/  IMAD.MOV.U32 R2, RZ, RZ, RZ ;  /* 0x000000ffff027224 */ /* 0x001fe400078e00ff */
[----:B--2---:R-:W-:-:S04]  /*0580*/  IMAD.MOV R6, RZ, RZ, -R3 ;  /* 0x000000ffff067224 */ /* 0x004fc800078e0a03 */
[----:B------:R-:W-:Y:S01]  /*0590*/  IMAD R11, R6, R9, RZ ;  /* 0x00000009060b7224 */ /* 0x000fe200078e02ff */
[----:B------:R-:W-:Y:S02]  /*05a0*/  IABS R6, R7 ;  /* 0x0000000700067213 */ /* 0x000fe40000000000 */
[----:B------:R-:W-:Y:S01]  /*05b0*/  LOP3.LUT R7, R7, R0, RZ, 0x3c, !PT ;  /* 0x0000000007077212 */ /* 0x000fe200078e3cff */
[----:B------:R-:W-:-:S03]  /*05c0*/  IMAD.HI.U32 R3, R3, R11, R2 ;  /* 0x0000000b03037227 */ /* 0x000fc600078e0002 */
[----:B------:R-:W-:-:S03]  /*05d0*/  ISETP.GE.AND P1, PT, R7, RZ, PT ;  /* 0x000000ff0700720c */ /* 0x000fc60003f26270 */
[----:B------:R-:W-:-:S04]  /*05e0*/  IMAD.HI.U32 R3, R3, R6, RZ ;  /* 0x0000000603037227 */ /* 0x000fc800078e00ff */
[----:B------:R-:W-:-:S04]  /*05f0*/  IMAD.MOV R4, RZ, RZ, -R3 ;  /* 0x000000ffff047224 */ /* 0x000fc800078e0a03 */
[----:B------:R-:W-:-:S05]  /*0600*/  IMAD R2, R9, R4, R6 ;  /* 0x0000000409027224 */ /* 0x000fca00078e0206 */
[----:B------:R-:W-:-:S13]  /*0610*/  ISETP.GT.U32.AND P2, PT, R9, R2, PT ;  /* 0x000000020900720c */ /* 0x000fda0003f44070 */
[----:B------:R-:W-:Y:S01]  /*0620*/  @!P2 IMAD.IADD R2, R2, 0x1, -R9 ;  /* 0x000000010202a824 */ /* 0x000fe200078e0a09 */
[----:B------:R-:W-:Y:S02]  /*0630*/  @!P2 IADD3 R3, PT, PT, R3, 0x1, RZ ;  /* 0x000000010303a810 */ /* 0x000fe40007ffe0ff */
[----:B------:R-:W-:Y:S02]  /*0640*/  ISETP.NE.AND P2, PT, R0, RZ, PT ;  /* 0x000000ff0000720c */ /* 0x000fe40003f45270 */
[----:B------:R-:W-:-:S13]  /*0650*/  ISETP.GE.U32.AND P0, PT, R2, R9, PT ;  /* 0x000000090200720c */ /* 0x000fda0003f06070 */
[----:B------:R-:W-:Y:S01]  /*0660*/  @P0 VIADD R3, R3, 0x1 ;  /* 0x0000000103030836 */ /* 0x000fe20000000000 */
[----:B-1----:R-:W-:-:S03]  /*0670*/  IADD3 R2, P0, PT, R5, UR6, RZ ;  /* 0x0000000605027c10 */ /* 0x002fc6000ff1e0ff */
[----:B------:R-:W-:Y:S01]  /*0680*/  IMAD.MOV.U32 R7, RZ, RZ, R3 ;  /* 0x000000ffff077224 */ /* 0x000fe200078e0003 */
[----:B------:R-:W-:-:S03]  /*0690*/  LEA.HI.X.SX32 R3, R5, UR7, 0x1, P0 ;  /* 0x0000000705037c11 */ /* 0x000fc600080f0eff */
[----:B------:R-:W-:Y:S01]  /*06a0*/  @!P1 IMAD.MOV R7, RZ, RZ, -R7 ;  /* 0x000000ffff079224 */ /* 0x000fe200078e0a07 */
[----:B------:R-:W-:-:S05]  /*06b0*/  @!P2 LOP3.LUT R7, RZ, R0, RZ, 0x33, !PT ;  /* 0x00000000ff07a212 */ /* 0x000fca00078e33ff */
[----:B------:R-:W-:Y:S01]  /*06c0*/  STG.E.U8 desc[UR4][R2.64], R7 ;  /* 0x0000000702007986 */ /* 0x000fe2000c101104 */
[----:B------:R-:W-:Y:S05]  /*06d0*/  EXIT ;  /* 0x000000000000794d */ /* 0x000fea0003800000 */
        .weak           $__internal_0_$__cuda_sm3x_div_rn_noftz_f32_slowpath
        .type           $__internal_0_$__cuda_sm3x_div_rn_noftz_f32_slowpath,@function
        .size           $__internal_0_$__cuda_sm3x_div_rn_noftz_f32_slowpath,(.L_x_19 - $__internal_0_$__cuda_sm3x_div_rn_noftz_f32_slowpath)
$__internal_0_$__cuda_sm3x_div_rn_noftz_f32_slowpath:
[----:B------:R-:W-:Y:S01]  /*06e0*/  SHF.R.U32.HI R8, RZ, 0x17, R3 ;  /* 0x00000017ff087819 */ /* 0x000fe20000011603 */
[----:B------:R-:W-:Y:S01]  /*06f0*/  BSSY.RECONVERGENT B1, `(.L_x_7) ;  /* 0x0000062000017945 */ /* 0x000fe20003800200 */
[----:B------:R-:W-:Y:S02]  /*0700*/  SHF.R.U32.HI R7, RZ, 0x17, R0 ;  /* 0x00000017ff077819 */ /* 0x000fe40000011600 */
[----:B------:R-:W-:Y:S02]  /*0710*/  LOP3.LUT R12, R8, 0xff, RZ, 0xc0, !PT ;  /* 0x000000ff080c7812 */ /* 0x000fe400078ec0ff */
[----:B------:R-:W-:-:S03]  /*0720*/  LOP3.LUT R10, R7, 0xff, RZ, 0xc0, !PT ;  /* 0x000000ff070a7812 */ /* 0x000fc600078ec0ff */
[----:B------:R-:W-:Y:S02]  /*0730*/  VIADD R9, R12, 0xffffffff ;  /* 0xffffffff0c097836 */ /* 0x000fe40000000000 */
[----:B------:R-:W-:-:S03]  /*0740*/  VIADD R8, R10, 0xffffffff ;  /* 0xffffffff0a087836 */ /* 0x000fc60000000000 */
[----:B------:R-:W-:-:S04]  /*0750*/  ISETP.GT.U32.AND P0, PT, R9, 0xfd, PT ;  /* 0x000000fd0900780c */ /* 0x000fc80003f04070 */
[----:B------:R-:W-:-:S13]  /*0760*/  ISETP.GT.U32.OR P0, PT, R8, 0xfd, P0 ;  /* 0x000000fd0800780c */ /* 0x000fda0000704470 */
[----:B------:R-:W-:Y:S01]  /*0770*/  @!P0 IMAD.MOV.U32 R7, RZ, RZ, RZ ;  /* 0x000000ffff078224 */ /* 0x000fe200078e00ff */
[----:B------:R-:W-:Y:S06]  /*0780*/  @!P0 BRA `(.L_x_8) ;  /* 0x00000000005c8947 */ /* 0x000fec0003800000 */
[----:B------:R-:W-:Y:S02]  /*0790*/  FSETP.GTU.FTZ.AND P0, PT, |R0|, +INF , PT ;  /* 0x7f8000000000780b */ /* 0x000fe40003f1c200 */
[----:B------:R-:W-:-:S04]  /*07a0*/  FSETP.GTU.FTZ.AND P1, PT, |R3|, +INF , PT ;  /* 0x7f8000000300780b */ /* 0x000fc80003f3c200 */
[----:B------:R-:W-:-:S13]  /*07b0*/  PLOP3.LUT P0, PT, P0, P1, PT, 0xf8, 0x8f ;  /* 0x00000000008f781c */ /* 0x000fda0000703f70 */
[----:B------:R-:W-:Y:S05]  /*07c0*/  @P0 BRA `(.L_x_9) ;  /* 0x00000004004c0947 */ /* 0x000fea0003800000 */
[----:B------:R-:W-:-:S13]  /*07d0*/  LOP3.LUT P0, RZ, R3, 0x7fffffff, R0, 0xc8, !PT ;  /* 0x7fffffff03ff7812 */ /* 0x000fda000780c800 */
[----:B------:R-:W-:Y:S05]  /*07e0*/  @!P0 BRA `(.L_x_10) ;  /* 0x00000004003c8947 */ /* 0x000fea0003800000 */
[C---:B------:R-:W-:Y:S02]  /*07f0*/  FSETP.NEU.FTZ.AND P2, PT, |R0|.reuse, +INF , PT ;  /* 0x7f8000000000780b */ /* 0x040fe40003f5d200 */
[----:B------:R-:W-:Y:S02]  /*0800*/  FSETP.NEU.FTZ.AND P1, PT, |R3|, +INF , PT ;  /* 0x7f8000000300780b */ /* 0x000fe40003f3d200 */
[----:B------:R-:W-:-:S11]  /*0810*/  FSETP.NEU.FTZ.AND P0, PT, |R0|, +INF , PT ;  /* 0x7f8000000000780b */ /* 0x000fd60003f1d200 */
[----:B------:R-:W-:Y:S05]  /*0820*/  @!P1 BRA !P2, `(.L_x_10) ;  /* 0x00000004002c9947 */ /* 0x000fea0005000000 */
[----:B------:R-:W-:-:S04]  /*0830*/  LOP3.LUT P2, RZ, R0, 0x7fffffff, RZ, 0xc0, !PT ;  /* 0x7fffffff00ff7812 */ /* 0x000fc8000784c0ff */
[----:B------:R-:W-:-:S13]  /*0840*/  PLOP3.LUT P1, PT, P1, P2, PT, 0x2f, 0xf2 ;  /* 0x0000000000f2781c */ /* 0x000fda0000f24577 */
[----:B------:R-:W-:Y:S05]  /*0850*/  @P1 BRA `(.L_x_11) ;  /* 0x0000000400181947 */ /* 0x000fea0003800000 */
[----:B------:R-:W-:-:S04]  /*0860*/  LOP3.LUT P1, RZ, R3, 0x7fffffff, RZ, 0xc0, !PT ;  /* 0x7fffffff03ff7812 */ /* 0x000fc8000782c0ff */
[----:B------:R-:W-:-:S13]  /*0870*/  PLOP3.LUT P0, PT, P0, P1, PT, 0x2f, 0xf2 ;  /* 0x0000000000f2781c */ /* 0x000fda0000702577 */
[----:B------:R-:W-:Y:S05]  /*0880*/  @P0 BRA `(.L_x_12) ;  /* 0x0000000400000947 */ /* 0x000fea0003800000 */
[----:B------:R-:W-:Y:S02]  /*0890*/  ISETP.GE.AND P0, PT, R8, RZ, PT ;  /* 0x000000ff0800720c */ /* 0x000fe40003f06270 */
[----:B------:R-:W-:-:S11]  /*08a0*/  ISETP.GE.AND P1, PT, R9, RZ, PT ;  /* 0x000000ff0900720c */ /* 0x000fd60003f26270 */
[----:B------:R-:W-:Y:S01]  /*08b0*/  @P0 MOV R7, RZ ;  /* 0x000000ff00070202 */ /* 0x000fe20000000f00 */
[----:B------:R-:W-:Y:S02]  /*08c0*/  @!P0 IMAD.MOV.U32 R7, RZ, RZ, -0x40 ;  /* 0xffffffc0ff078424 */ /* 0x000fe400078e00ff */
[----:B------:R-:W-:Y:S01]  /*08d0*/  @!P0 FFMA R0, R0, 1.84467440737095516160e+19, RZ ;  /* 0x5f80000000008823 */ /* 0x000fe200000000ff */
[----:B------:R-:W-:Y:S01]  /*08e0*/  @!P1 FFMA R3, R3, 1.84467440737095516160e+19, RZ ;  /* 0x5f80000003039823 */ /* 0x000fe200000000ff */
[----:B------:R-:W-:-:S07]  /*08f0*/  @!P1 VIADD R7, R7, 0x40 ;  /* 0x0000004007079836 */ /* 0x000fce0000000000 */
.L_x_8:
[----:B------:R-:W-:Y:S01]  /*0900*/  LEA R8, R12, 0xc0800000, 0x17 ;  /* 0xc08000000c087811 */ /* 0x000fe200078eb8ff */
[----:B------:R-:W-:Y:S04]  /*0910*/  BSSY.RECONVERGENT B2, `(.L_x_13) ;  /* 0x0000036000027945 */ /* 0x000fe80003800200 */
[----:B------:R-:W-:Y:S02]  /*0920*/  IMAD.IADD R8, R3, 0x1, -R8 ;  /* 0x0000000103087824 */ /* 0x000fe400078e0a08 */
[----:B------:R-:W-:Y:S02]  /*0930*/  VIADD R3, R10, 0xffffff81 ;  /* 0xffffff810a037836 */ /* 0x000fe40000000000 */
[----:B------:R0:W1:Y:S01]  /*0940*/  MUFU.RCP R9, R8 ;  /* 0x0000000800097308 */ /* 0x0000620000001000 */
[----:B------:R-:W-:Y:S01]  /*0950*/  FADD.FTZ R11, -R8, -RZ ;  /* 0x800000ff080b7221 */ /* 0x000fe20000010100 */
[C---:B------:R-:W-:Y:S01]  /*0960*/  IMAD R0, R3.reuse, -0x800000, R0 ;  /* 0xff80000003007824 */ /* 0x040fe200078e0200 */
[----:B0-----:R-:W-:-:S05]  /*0970*/  IADD3 R8, PT, PT, R3, 0x7f, -R12 ;  /* 0x0000007f03087810 */ /* 0x001fca0007ffe80c */
[----:B------:R-:W-:Y:S02]  /*0980*/  IMAD.IADD R8, R8, 0x1, R7 ;  /* 0x0000000108087824 */ /* 0x000fe400078e0207 */
[----:B-1----:R-:W-:-:S04]  /*0990*/  FFMA R10, R9, R11, 1 ;  /* 0x3f800000090a7423 */ /* 0x002fc8000000000b */
[----:B------:R-:W-:-:S04]  /*09a0*/  FFMA R14, R9, R10, R9 ;  /* 0x0000000a090e7223 */ /* 0x000fc80000000009 */
[----:B------:R-:W-:-:S04]  /*09b0*/  FFMA R9, R0, R14, RZ ;  /* 0x0000000e00097223 */ /* 0x000fc800000000ff */
[----:B------:R-:W-:-:S04]  /*09c0*/  FFMA R10, R11, R9, R0 ;  /* 0x000000090b0a7223 */ /* 0x000fc80000000000 */
[----:B------:R-:W-:-:S04]  /*09d0*/  FFMA R9, R14, R10, R9 ;  /* 0x0000000a0e097223 */ /* 0x000fc80000000009 */
[----:B------:R-:W-:-:S04]  /*09e0*/  FFMA R10, R11, R9, R0 ;  /* 0x000000090b0a7223 */ /* 0x000fc80000000000 */
[----:B------:R-:W-:-:S05]  /*09f0*/  FFMA R0, R14, R10, R9 ;  /* 0x0000000a0e007223 */ /* 0x000fca0000000009 */
[----:B------:R-:W-:-:S04]  /*0a00*/  SHF.R.U32.HI R3, RZ, 0x17, R0 ;  /* 0x00000017ff037819 */ /* 0x000fc80000011600 */
[----:B------:R-:W-:-:S05]  /*0a10*/  LOP3.LUT R3, R3, 0xff, RZ, 0xc0, !PT ;  /* 0x000000ff03037812 */ /* 0x000fca00078ec0ff */
[----:B------:R-:W-:-:S05]  /*0a20*/  IMAD.IADD R11, R3, 0x1, R8 ;  /* 0x00000001030b7824 */ /* 0x000fca00078e0208 */
[----:B------:R-:W-:-:S04]  /*0a30*/  IADD3 R3, PT, PT, R11, -0x1, RZ ;  /* 0xffffffff0b037810 */ /* 0x000fc80007ffe0ff */
[----:B------:R-:W-:-:S13]  /*0a40*/  ISETP.GE.U32.AND P0, PT, R3, 0xfe, PT ;  /* 0x000000fe0300780c */ /* 0x000fda0003f06070 */
[----:B------:R-:W-:Y:S05]  /*0a50*/  @!P0 BRA `(.L_x_14) ;  /* 0x0000000000808947 */ /* 0x000fea0003800000 */
[----:B------:R-:W-:-:S13]  /*0a60*/  ISETP.GT.AND P0, PT, R11, 0xfe, PT ;  /* 0x000000fe0b00780c */ /* 0x000fda0003f04270 */
[----:B------:R-:W-:Y:S05]  /*0a70*/  @P0 BRA `(.L_x_15) ;  /* 0x00000000006c0947 */ /* 0x000fea0003800000 */
[----:B------:R-:W-:-:S13]  /*0a80*/  ISETP.GE.AND P0, PT, R11, 0x1, PT ;  /* 0x000000010b00780c */ /* 0x000fda0003f06270 */
[----:B------:R-:W-:Y:S05]  /*0a90*/  @P0 BRA `(.L_x_16) ;  /* 0x0000000000740947 */ /* 0x000fea0003800000 */
[----:B------:R-:W-:Y:S02]  /*0aa0*/  ISETP.GE.AND P0, PT, R11, -0x18, PT ;  /* 0xffffffe80b00780c */ /* 0x000fe40003f06270 */
[----:B------:R-:W-:-:S11]  /*0ab0*/  LOP3.LUT R0, R0, 0x80000000, RZ, 0xc0, !PT ;  /* 0x8000000000007812 */ /* 0x000fd600078ec0ff */
[----:B------:R-:W-:Y:S05]  /*0ac0*/  @!P0 BRA `(.L_x_16) ;  /* 0x0000000000688947 */ /* 0x000fea0003800000 */
[CCC-:B------:R-:W-:Y:S01]  /*0ad0*/  FFMA.RZ R3, R14.reuse, R10.reuse, R9.reuse ;  /* 0x0000000a0e037223 */ /* 0x1c0fe2000000c009 */
[CCC-:B------:R-:W-:Y:S01]  /*0ae0*/  FFMA.RM R8, R14.reuse, R10.reuse, R9.reuse ;  /* 0x0000000a0e087223 */ /* 0x1c0fe20000004009 */
[C---:B------:R-:W-:Y:S02]  /*0af0*/  ISETP.NE.AND P2, PT, R11.reuse, RZ, PT ;  /* 0x000000ff0b00720c */ /* 0x040fe40003f45270 */
[----:B------:R-:W-:Y:S02]  /*0b00*/  ISETP.NE.AND P1, PT, R11, RZ, PT ;  /* 0x000000ff0b00720c */ /* 0x000fe40003f25270 */
[----:B------:R-:W-:Y:S01]  /*0b10*/  LOP3.LUT R7, R3, 0x7fffff, RZ, 0xc0, !PT ;  /* 0x007fffff03077812 */ /* 0x000fe200078ec0ff */
[----:B------:R-:W-:Y:S01]  /*0b20*/  FFMA.RP R3, R14, R10, R9 ;  /* 0x0000000a0e037223 */ /* 0x000fe20000008009 */
[----:B------:R-:W-:Y:S02]  /*0b30*/  VIADD R10, R11, 0x20 ;  /* 0x000000200b0a7836 */ /* 0x000fe40000000000 */
[----:B------:R-:W-:Y:S01]  /*0b40*/  LOP3.LUT R7, R7, 0x800000, RZ, 0xfc, !PT ;  /* 0x0080000007077812 */ /* 0x000fe200078efcff */
[----:B------:R-:W-:Y:S01]  /*0b50*/  IMAD.MOV R9, RZ, RZ, -R11 ;  /* 0x000000ffff097224 */ /* 0x000fe200078e0a0b */
[----:B------:R-:W-:-:S02]  /*0b60*/  FSETP.NEU.FTZ.AND P0, PT, R3, R8, PT ;  /* 0x000000080300720b */ /* 0x000fc40003f1d000 */
[----:B------:R-:W-:Y:S02]  /*0b70*/  SHF.L.U32 R10, R7, R10, RZ ;  /* 0x0000000a070a7219 */ /* 0x000fe400000006ff */
[----:B------:R-:W-:Y:S02]  /*0b80*/  SEL R8, R9, RZ, P2 ;  /* 0x000000ff09087207 */ /* 0x000fe40001000000 */
[----:B------:R-:W-:Y:S02]  /*0b90*/  ISETP.NE.AND P1, PT, R10, RZ, P1 ;  /* 0x000000ff0a00720c */ /* 0x000fe40000f25270 */
[----:B------:R-:W-:Y:S02]  /*0ba0*/  SHF.R.U32.HI R8, RZ, R8, R7 ;  /* 0x00000008ff087219 */ /* 0x000fe40000011607 */
[----:B------:R-:W-:Y:S02]  /*0bb0*/  PLOP3.LUT P0, PT, P0, P1, PT, 0xf8, 0x8f ;  /* 0x00000000008f781c */ /* 0x000fe40000703f70 */
[----:B------:R-:W-:-:S02]  /*0bc0*/  SHF.R.U32.HI R10, RZ, 0x1, R8 ;  /* 0x00000001ff0a7819 */ /* 0x000fc40000011608 */
[----:B------:R-:W-:-:S04]  /*0bd0*/  SEL R3, RZ, 0x1, !P0 ;  /* 0x00000001ff037807 */ /* 0x000fc80004000000 */
[----:B------:R-:W-:-:S04]  /*0be0*/  LOP3.LUT R3, R3, 0x1, R10, 0xf8, !PT ;  /* 0x0000000103037812 */ /* 0x000fc800078ef80a */
[----:B------:R-:W-:-:S05]  /*0bf0*/  LOP3.LUT R3, R3, R8, RZ, 0xc0, !PT ;  /* 0x0000000803037212 */ /* 0x000fca00078ec0ff */
[----:B------:R-:W-:-:S05]  /*0c00*/  IMAD.IADD R3, R10, 0x1, R3 ;  /* 0x000000010a037824 */ /* 0x000fca00078e0203 */
[----:B------:R-:W-:Y:S01]  /*0c10*/  LOP3.LUT R0, R3, R0, RZ, 0xfc, !PT ;  /* 0x0000000003007212 */ /* 0x000fe200078efcff */
[----:B------:R-:W-:Y:S06]  /*0c20*/  BRA `(.L_x_16) ;  /* 0x0000000000107947 */ /* 0x000fec0003800000 */
.L_x_15:
[----:B------:R-:W-:-:S04]  /*0c30*/  LOP3.LUT R0, R0, 0x80000000, RZ, 0xc0, !PT ;  /* 0x8000000000007812 */ /* 0x000fc800078ec0ff */
[----:B------:R-:W-:Y:S01]  /*0c40*/  LOP3.LUT R0, R0, 0x7f800000, RZ, 0xfc, !PT ;  /* 0x7f80000000007812 */ /* 0x000fe200078efcff */
[----:B------:R-:W-:Y:S06]  /*0c50*/  BRA `(.L_x_16) ;  /* 0x0000000000047947 */ /* 0x000fec0003800000 */
.L_x_14:
[----:B------:R-:W-:-:S07]  /*0c60*/  IMAD R0, R8, 0x800000, R0 ;  /* 0x0080000008007824 */ /* 0x000fce00078e0200 */
.L_x_16:
[----:B------:R-:W-:Y:S05]  /*0c70*/  BSYNC.RECONVERGENT B2 ;  /* 0x0000000000027941 */ /* 0x000fea0003800200 */
.L_x_13:
[----:B------:R-:W-:Y:S05]  /*0c80*/  BRA `(.L_x_17) ;  /* 0x0000000000207947 */ /* 0x000fea0003800000 */
.L_x_12:
[----:B------:R-:W-:-:S04]  /*0c90*/  LOP3.LUT R0, R3, 0x80000000, R0, 0x48, !PT ;  /* 0x8000000003007812 */ /* 0x000fc800078e4800 */
[----:B------:R-:W-:Y:S01]  /*0ca0*/  LOP3.LUT R0, R0, 0x7f800000, RZ, 0xfc, !PT ;  /* 0x7f80000000007812 */ /* 0x000fe200078efcff */
[----:B------:R-:W-:Y:S06]  /*0cb0*/  BRA `(.L_x_17) ;  /* 0x0000000000147947 */ /* 0x000fec0003800000 */
.L_x_11:
[----:B------:R-:W-:Y:S01]  /*0cc0*/  LOP3.LUT R0, R3, 0x80000000, R0, 0x48, !PT ;  /* 0x8000000003007812 */ /* 0x000fe200078e4800 */
[----:B------:R-:W-:Y:S06]  /*0cd0*/  BRA `(.L_x_17) ;  /* 0x00000000000c7947 */ /* 0x000fec0003800000 */
.L_x_10:
[----:B------:R-:W0:Y:S01]  /*0ce0*/  MUFU.RSQ R0, -QNAN ;  /* 0xffc0000000007908 */ /* 0x000e220000001400 */
[----:B------:R-:W-:Y:S05]  /*0cf0*/  BRA `(.L_x_17) ;  /* 0x0000000000047947 */ /* 0x000fea0003800000 */
.L_x_9:
[----:B------:R-:W-:-:S07]  /*0d00*/  FADD.FTZ R0, R0, R3 ;  /* 0x0000000300007221 */ /* 0x000fce0000010000 */
.L_x_17:
[----:B------:R-:W-:Y:S05]  /*0d10*/  BSYNC.RECONVERGENT B1 ;  /* 0x0000000000017941 */ /* 0x000fea0003800200 */
.L_x_7:
[----:B------:R-:W-:-:S04]  /*0d20*/  IMAD.MOV.U32 R7, RZ, RZ, 0x0 ;  /* 0x00000000ff077424 */ /* 0x000fc800078e00ff */
[----:B0-----:R-:W-:Y:S05]  /*0d30*/  RET.REL.NODEC R6 `(_Z16julia_set_kernelPhiiffi) ;  /* 0xfffffff006b07950 */ /* 0x001fea0003c3ffff */
.L_x_18:
[----:B------:R-:W-:-:S00]  /*0d40*/  BRA `(.L_x_18) ;  /* 0xfffffffc00fc7947 */ /* 0x000fc0000383ffff */
[----:B------:R-:W-:-:S00]  /*0d50*/  NOP ;  /* 0x0000000000007918 */ /* 0x000fc00000000000 */
        /* <DEDUP_REMOVED lines=10> */
.L_x_19:


//--------------------- .nv.shared.reserved.0     --------------------------
	.section	.nv.shared.reserved.0,"aw",@nobits
	.weak		__nv_reservedSMEM_offset_0_alias
	.size		__nv_reservedSMEM_offset_0_alias, 0, 64
	.other		__nv_reservedSMEM_offset_0_alias,@"STO_CUDA_RESERVED_SHARED STV_DEFAULT"
__nv_reservedSMEM_offset_0_alias:
	.zero		0
	.zero		64


//--------------------- .nv.constant0._Z16julia_set_kernelPhiiffi --------------------------
	.section	.nv.constant0._Z16julia_set_kernelPhiiffi,"a",@progbits
	.sectionflags	@""
	.align	4
.nv.constant0._Z16julia_set_kernelPhiiffi:
	.zero		924


//--------------------- SYMBOLS --------------------------

	.type		.nv.reservedSmem.offset0,@object
	.size		.nv.reservedSmem.offset0,0x4
